	.headerflags	@"EF_CUDA_TEXMODE_UNIFIED EF_CUDA_64BIT_ADDRESS EF_CUDA_ACCELERATORS EF_CUDA_SM90 EF_CUDA_VIRTUAL_SM(EF_CUDA_SM90)"
	.elftype	@"ET_EXEC"


//--------------------- .nv.info                  --------------------------
	.section	.nv.info,"",@"SHT_CUDA_INFO"
	.align	4


	//----- nvinfo : EIATTR_REGCOUNT
	.align		4
        /*0000*/ 	.byte	0x04, 0x2f
        /*0002*/ 	.short	(.L_1 - .L_0)
	.align		4
.L_0:
        /*0004*/ 	.word	index@(triton_poi_fused_cat_hardtanh_6)
        /*0008*/ 	.word	0x0000000e


	//----- nvinfo : EIATTR_MIN_STACK_SIZE
	.align		4
.L_1:
        /*000c*/ 	.byte	0x04, 0x12
        /*000e*/ 	.short	(.L_3 - .L_2)
	.align		4
.L_2:
        /*0010*/ 	.word	index@(triton_poi_fused_cat_hardtanh_6)
        /*0014*/ 	.word	0x00000000


	//----- nvinfo : EIATTR_FRAME_SIZE
	.align		4
.L_3:
        /*0018*/ 	.byte	0x04, 0x11
        /*001a*/ 	.short	(.L_5 - .L_4)
	.align		4
.L_4:
        /*001c*/ 	.word	index@(triton_poi_fused_cat_hardtanh_6)
        /*0020*/ 	.word	0x00000000


	//----- nvinfo : EIATTR_MIN_STACK_SIZE
	.align		4
.L_5:
        /*0024*/ 	.byte	0x04, 0x12
        /*0026*/ 	.short	(.L_7 - .L_6)
	.align		4
.L_6:
        /*0028*/ 	.word	index@(triton_poi_fused_cat_hardtanh_6)
        /*002c*/ 	.word	0x00000000
.L_7:


//--------------------- .nv.info.triton_poi_fused_cat_hardtanh_6 --------------------------
	.section	.nv.info.triton_poi_fused_cat_hardtanh_6,"",@"SHT_CUDA_INFO"
	.sectionflags	@""
	.align	4


	//----- nvinfo : EIATTR_CUDA_API_VERSION
	.align		4
        /*0000*/ 	.byte	0x04, 0x37
        /*0002*/ 	.short	(.L_9 - .L_8)
.L_8:
        /*0004*/ 	.word	0x0000007c


	//----- nvinfo : EIATTR_KPARAM_INFO
	.align		4
.L_9:
        /*0008*/ 	.byte	0x04, 0x17
        /*000a*/ 	.short	(.L_11 - .L_10)
.L_10:
        /*000c*/ 	.word	0x00000000
        /*0010*/ 	.short	0x0002
        /*0012*/ 	.short	0x0010
        /*0014*/ 	.byte	0x00, 0xf0, 0x11, 0x00


	//----- nvinfo : EIATTR_KPARAM_INFO
	.align		4
.L_11:
        /*0018*/ 	.byte	0x04, 0x17
        /*001a*/ 	.short	(.L_13 - .L_12)
.L_12:
        /*001c*/ 	.word	0x00000000
        /*0020*/ 	.short	0x0001
        /*0022*/ 	.short	0x0008
        /*0024*/ 	.byte	0x00, 0xf4, 0x21, 0x00


	//----- nvinfo : EIATTR_KPARAM_INFO
	.align		4
.L_13:
        /*0028*/ 	.byte	0x04, 0x17
        /*002a*/ 	.short	(.L_15 - .L_14)
.L_14:
        /*002c*/ 	.word	0x00000000
        /*0030*/ 	.short	0x0000
        /*0032*/ 	.short	0x0000
        /*0034*/ 	.byte	0x00, 0xf4, 0x21, 0x00


	//----- nvinfo : EIATTR_SPARSE_MMA_MASK
	.align		4
.L_15:
        /*0038*/ 	.byte	0x03, 0x50
        /*003a*/ 	.short	0x0000


	//----- nvinfo : EIATTR_MAXREG_COUNT
	.align		4
        /*003c*/ 	.byte	0x03, 0x1b
        /*003e*/ 	.short	0x00ff


	//----- nvinfo : EIATTR_EXIT_INSTR_OFFSETS
	.align		4
        /*0040*/ 	.byte	0x04, 0x1c
        /*0042*/ 	.short	(.L_17 - .L_16)


	//   ....[0]....
.L_16:
        /*0044*/ 	.word	0x000002f0


	//----- nvinfo : EIATTR_REQNTID
	.align		4
.L_17:
        /*0048*/ 	.byte	0x04, 0x10
        /*004a*/ 	.short	(.L_19 - .L_18)
.L_18:
        /*004c*/ 	.word	0x00000080
        /*0050*/ 	.word	0x00000001
        /*0054*/ 	.word	0x00000001


	//----- nvinfo : EIATTR_CBANK_PARAM_SIZE
	.align		4
.L_19:
        /*0058*/ 	.byte	0x03, 0x19
        /*005a*/ 	.short	0x0014


	//----- nvinfo : EIATTR_PARAM_CBANK
	.align		4
        /*005c*/ 	.byte	0x04, 0x0a
        /*005e*/ 	.short	(.L_21 - .L_20)
	.align		4
.L_20:
        /*0060*/ 	.word	index@(.nv.constant0.triton_poi_fused_cat_hardtanh_6)
        /*0064*/ 	.short	0x0210
        /*0066*/ 	.short	0x0014


	//----- nvinfo : EIATTR_SW_WAR
	.align		4
.L_21:
        /*0068*/ 	.byte	0x04, 0x36
        /*006a*/ 	.short	(.L_23 - .L_22)
.L_22:
        /*006c*/ 	.word	0x00000008
.L_23:


//--------------------- .nv.callgraph             --------------------------
	.section	.nv.callgraph,"",@"SHT_CUDA_CALLGRAPH"
	.align	4
	.sectionentsize	8
	.align		4
        /*0000*/ 	.word	0x00000000
	.align		4
        /*0004*/ 	.word	0xffffffff
	.align		4
        /*0008*/ 	.word	0x00000000
	.align		4
        /*000c*/ 	.word	0xfffffffe
	.align		4
        /*0010*/ 	.word	0x00000000
	.align		4
        /*0014*/ 	.word	0xfffffffd
	.align		4
        /*0018*/ 	.word	0x00000000
	.align		4
        /*001c*/ 	.word	0xfffffffc


//--------------------- .text.triton_poi_fused_cat_hardtanh_6 --------------------------
	.section	.text.triton_poi_fused_cat_hardtanh_6,"ax",@progbits
	.align	128
        .global         triton_poi_fused_cat_hardtanh_6
        .type           triton_poi_fused_cat_hardtanh_6,@function
        .size           triton_poi_fused_cat_hardtanh_6,(.L_x_1 - triton_poi_fused_cat_hardtanh_6)
        .other          triton_poi_fused_cat_hardtanh_6,@"STO_CUDA_ENTRY STV_DEFAULT"
triton_poi_fused_cat_hardtanh_6:
.text.triton_poi_fused_cat_hardtanh_6:
[----:B------:R-:W-:Y:S01]  /*0000*/  LDC R1, c[0x0][0x28] ;  /* 0x00000a00ff017b82 */ /* 0x000fe20000000800 */
[----:B------:R-:W1:Y:S01]  /*0010*/  S2R R0, SR_TID.X ;  /* 0x0000000000007919 */ /* 0x000e620000002100 */
[----:B------:R-:W-:Y:S01]  /*0020*/  ULDC.64 UR4, c[0x0][0x210] ;  /* 0x0000840000047ab9 */ /* 0x000fe20000000a00 */
[----:B------:R-:W2:Y:S01]  /*0030*/  S2R R3, SR_CTAID.X ;  /* 0x0000000000037919 */ /* 0x000ea20000002500 */
[----:B-1----:R-:W-:-:S05]  /*0040*/  LOP3.LUT R0, R0, 0x7f, RZ, 0xc0, !PT ;  /* 0x0000007f00007812 */ /* 0x002fca00078ec0ff */
[----:B--2---:R-:W-:Y:S02]  /*0050*/  IMAD R0, R3, 0x80, R0 ;  /* 0x0000008003007824 */ /* 0x004fe400078e0200 */
[----:B------:R-:W1:Y:S03]  /*0060*/  LDC.64 R2, c[0x0][0x210] ;  /* 0x00008400ff027b82 */ /* 0x000e660000000a00 */
[----:B------:R-:W-:-:S04]  /*0070*/  SHF.R.S32.HI R5, RZ, 0x1f, R0 ;  /* 0x0000001fff057819 */ /* 0x000fc80000011400 */
[CC--:B------:R-:W-:Y:S02]  /*0080*/  LEA.HI R4, R5.reuse, R0.reuse, RZ, 0x4 ;  /* 0x0000000005047211 */ /* 0x0c0fe400078f20ff */
[----:B------:R-:W-:Y:S02]  /*0090*/  LEA.HI R8, R5, R0, RZ, 0xb ;  /* 0x0000000005087211 */ /* 0x000fe400078f58ff */
[--C-:B------:R-:W-:Y:S02]  /*00a0*/  SHF.R.S32.HI R6, RZ, 0x4, R4.reuse ;  /* 0x00000004ff067819 */ /* 0x100fe40000011404 */
[----:B------:R-:W-:Y:S02]  /*00b0*/  SHF.R.S32.HI R7, RZ, 0x1f, R4 ;  /* 0x0000001fff077819 */ /* 0x000fe40000011404 */
[----:B------:R-:W-:Y:S02]  /*00c0*/  LOP3.LUT R5, R4, 0xfffffff0, RZ, 0xc0, !PT ;  /* 0xfffffff004057812 */ /* 0x000fe400078ec0ff */
[----:B------:R-:W-:-:S02]  /*00d0*/  LEA.HI R7, R7, R6, RZ, 0x7 ;  /* 0x0000000607077211 */ /* 0x000fc400078f38ff */
[----:B------:R-:W-:Y:S01]  /*00e0*/  SHF.R.S32.HI R9, RZ, 0xb, R8 ;  /* 0x0000000bff097819 */ /* 0x000fe20000011408 */
[----:B------:R-:W-:Y:S01]  /*00f0*/  IMAD.IADD R5, R0, 0x1, -R5 ;  /* 0x0000000100057824 */ /* 0x000fe200078e0a05 */
[----:B------:R-:W-:-:S03]  /*0100*/  LOP3.LUT R7, R7, 0xffffff80, RZ, 0xc0, !PT ;  /* 0xffffff8007077812 */ /* 0x000fc600078ec0ff */
[----:B------:R-:W-:Y:S01]  /*0110*/  IMAD.SHL.U32 R4, R9, 0x400, RZ ;  /* 0x0000040009047824 */ /* 0x000fe200078e00ff */
[----:B------:R-:W-:Y:S01]  /*0120*/  LOP3.LUT R9, R8, 0xfffff800, RZ, 0xc0, !PT ;  /* 0xfffff80008097812 */ /* 0x000fe200078ec0ff */
[----:B------:R-:W-:Y:S01]  /*0130*/  IMAD.IADD R7, R6, 0x1, -R7 ;  /* 0x0000000106077824 */ /* 0x000fe200078e0a07 */
[----:B------:R-:W-:Y:S02]  /*0140*/  SHF.R.S32.HI R8, RZ, 0x1f, R5 ;  /* 0x0000001fff087819 */ /* 0x000fe40000011405 */
[--C-:B------:R-:W-:Y:S01]  /*0150*/  SHF.R.S32.HI R11, RZ, 0x1f, R4.reuse ;  /* 0x0000001fff0b7819 */ /* 0x100fe20000011404 */
[C---:B------:R-:W-:Y:S01]  /*0160*/  IMAD.SHL.U32 R6, R7.reuse, 0x10, RZ ;  /* 0x0000001007067824 */ /* 0x040fe200078e00ff */
[C---:B------:R-:W-:Y:S02]  /*0170*/  ISETP.GT.AND P1, PT, R7.reuse, 0x3f, PT ;  /* 0x0000003f0700780c */ /* 0x040fe40003f24270 */
[----:B------:R-:W-:Y:S02]  /*0180*/  ISETP.GE.AND P0, PT, R7, 0x40, PT ;  /* 0x000000400700780c */ /* 0x000fe40003f06270 */
[----:B------:R-:W-:-:S02]  /*0190*/  IADD3 R5, P2, P3, R6, R5, R4 ;  /* 0x0000000506057210 */ /* 0x000fc40007b5e004 */
[----:B------:R-:W-:Y:S02]  /*01a0*/  SHF.R.S32.HI R6, RZ, 0x1f, R6 ;  /* 0x0000001fff067819 */ /* 0x000fe40000011406 */
[----:B------:R-:W-:Y:S02]  /*01b0*/  IADD3 R9, R4, R0, -R9 ;  /* 0x0000000004097210 */ /* 0x000fe40007ffe809 */
[----:B------:R-:W-:Y:S02]  /*01c0*/  IADD3.X R8, R6, R8, R11, P2, P3 ;  /* 0x0000000806087210 */ /* 0x000fe400017e640b */
[----:B------:R-:W-:Y:S01]  /*01d0*/  LEA R6, P2, R5, UR4, 0x2 ;  /* 0x0000000405067c11 */ /* 0x000fe2000f8410ff */
[----:B-1----:R-:W-:-:S03]  /*01e0*/  IMAD.WIDE R2, R9, 0x4, R2 ;  /* 0x0000000409027825 */ /* 0x002fc600078e0202 */
[----:B------:R-:W-:Y:S02]  /*01f0*/  LEA.HI.X R7, R5, UR5, R8, 0x2, P2 ;  /* 0x0000000505077c11 */ /* 0x000fe400090f1408 */
[----:B------:R-:W-:Y:S01]  /*0200*/  CS2R R4, SRZ ;  /* 0x0000000000047805 */ /* 0x000fe2000001ff00 */
[----:B------:R-:W-:-:S05]  /*0210*/  ULDC.64 UR4, c[0x0][0x208] ;  /* 0x0000820000047ab9 */ /* 0x000fca0000000a00 */
[----:B------:R-:W2:Y:S04]  /*0220*/  @P1 LDG.E R5, desc[UR4][R6.64+-0x1000] ;  /* 0xfff0000406051981 */ /* 0x000ea8000c1e1900 */
[----:B------:R-:W3:Y:S01]  /*0230*/  @!P0 LDG.E R4, desc[UR4][R2.64] ;  /* 0x0000000402048981 */ /* 0x000ee2000c1e1900 */
[----:B--2---:R-:W-:Y:S02]  /*0240*/  SEL R5, R5, RZ, P1 ;  /* 0x000000ff05057207 */ /* 0x004fe40000800000 */
[----:B---3--:R-:W-:-:S03]  /*0250*/  SEL R8, R4, RZ, !P0 ;  /* 0x000000ff04087207 */ /* 0x008fc60004000000 */
[----:B------:R-:W-:Y:S02]  /*0260*/  @P0 FADD R8, RZ, -R5 ;  /* 0x80000005ff080221 */ /* 0x000fe40000000000 */
[----:B------:R-:W1:Y:S03]  /*0270*/  LDC.64 R4, c[0x0][0x218] ;  /* 0x00008600ff047b82 */ /* 0x000e660000000a00 */
[----:B------:R-:W-:-:S04]  /*0280*/  FSETP.GTU.AND P0, PT, R8, RZ, PT ;  /* 0x000000ff0800720b */ /* 0x000fc80003f0c000 */
[----:B------:R-:W-:-:S04]  /*0290*/  FSEL R9, R8, RZ, P0 ;  /* 0x000000ff08097208 */ /* 0x000fc80000000000 */
[C---:B------:R-:W-:Y:S02]  /*02a0*/  FSETP.GEU.AND P1, PT, R9.reuse, 6, PT ;  /* 0x40c000000900780b */ /* 0x040fe40003f2e000 */
[----:B------:R-:W-:Y:S01]  /*02b0*/  FSETP.NAN.AND P0, PT, R9, R9, PT ;  /* 0x000000090900720b */ /* 0x000fe20003f08000 */
[----:B-1----:R-:W-:-:S10]  /*02c0*/  IMAD.WIDE R4, R0, 0x4, R4 ;  /* 0x0000000400047825 */ /* 0x002fd400078e0204 */
[----:B------:R-:W-:-:S05]  /*02d0*/  @P1 SEL R9, R9, 0x40c00000, P0 ;  /* 0x40c0000009091807 */ /* 0x000fca0000000000 */
[----:B------:R-:W-:Y:S01]  /*02e0*/  STG.E desc[UR4][R4.64], R9 ;  /* 0x0000000904007986 */ /* 0x000fe2000c101904 */
[----:B------:R-:W-:Y:S05]  /*02f0*/  EXIT ;  /* 0x000000000000794d */ /* 0x000fea0003800000 */
.L_x_0:
[----:B------:R-:W-:-:S00]  /*0300*/  BRA `(.L_x_0) ;  /* 0xfffffffc00fc7947 */ /* 0x000fc0000383ffff */
[----:B------:R-:W-:-:S00]  /*0310*/  NOP ;  /* 0x0000000000007918 */ /* 0x000fc00000000000 */
        /* <DEDUP_REMOVED lines=14> */
.L_x_1:


//--------------------- .nv.constant0.triton_poi_fused_cat_hardtanh_6 --------------------------
	.section	.nv.constant0.triton_poi_fused_cat_hardtanh_6,"a",@progbits
	.sectionflags	@""
	.align	4
.nv.constant0.triton_poi_fused_cat_hardtanh_6:
	.zero		548
